//
// Generated by NVIDIA NVVM Compiler
//
// Compiler Build ID: CL-36424714
// Cuda compilation tools, release 13.0, V13.0.88
// Based on NVVM 20.0.0
//

.version 9.0
.target sm_100
.address_size 64

	// .globl	_Z16printThreadIndexPiii
.extern .func  (.param .b32 func_retval0) vprintf
(
	.param .b64 vprintf_param_0,
	.param .b64 vprintf_param_1
)
;
.global .align 1 .b8 $str[93] = {91, 100, 101, 118, 105, 99, 101, 93, 32, 116, 104, 114, 101, 97, 100, 95, 105, 100, 32, 40, 37, 100, 44, 32, 37, 100, 41, 32, 98, 108, 111, 99, 107, 95, 105, 100, 32, 40, 37, 100, 44, 32, 37, 100, 41, 32, 99, 111, 111, 114, 100, 105, 110, 97, 116, 101, 32, 40, 37, 100, 44, 32, 37, 100, 41, 32, 103, 108, 111, 98, 97, 108, 32, 105, 110, 100, 101, 120, 32, 37, 50, 100, 32, 105, 118, 97, 108, 32, 37, 50, 100, 10};

.visible .entry _Z16printThreadIndexPiii(
	.param .u64 .ptr .align 1 _Z16printThreadIndexPiii_param_0,
	.param .u32 _Z16printThreadIndexPiii_param_1,
	.param .u32 _Z16printThreadIndexPiii_param_2
)
{
	.local .align 16 .b8 	__local_depot0[32];
	.reg .b64 	%SP;
	.reg .b64 	%SPL;
	.reg .b32 	%r<14>;
	.reg .b64 	%rd<9>;

	mov.u64 	%SPL, __local_depot0;
	cvta.local.u64 	%SP, %SPL;
	ld.param.u64 	%rd1, [_Z16printThreadIndexPiii_param_0];
	ld.param.u32 	%r1, [_Z16printThreadIndexPiii_param_1];
	cvta.to.global.u64 	%rd2, %rd1;
	add.u64 	%rd3, %SP, 0;
	add.u64 	%rd4, %SPL, 0;
	mov.u32 	%r2, %ctaid.x;
	mov.u32 	%r3, %ntid.x;
	mov.u32 	%r4, %tid.x;
	mad.lo.s32 	%r5, %r2, %r3, %r4;
	mov.u32 	%r6, %ctaid.y;
	mov.u32 	%r7, %ntid.y;
	mov.u32 	%r8, %tid.y;
	mad.lo.s32 	%r9, %r6, %r7, %r8;
	mad.lo.s32 	%r10, %r1, %r9, %r5;
	mul.wide.u32 	%rd5, %r10, 4;
	add.s64 	%rd6, %rd2, %rd5;
	ld.global.u32 	%r11, [%rd6];
	st.local.v4.u32 	[%rd4], {%r4, %r8, %r2, %r6};
	st.local.v4.u32 	[%rd4+16], {%r5, %r9, %r10, %r11};
	mov.u64 	%rd7, $str;
	cvta.global.u64 	%rd8, %rd7;
	{ // callseq 0, 0
	.param .b64 param0;
	st.param.b64 	[param0], %rd8;
	.param .b64 param1;
	st.param.b64 	[param1], %rd3;
	.param .b32 retval0;
	call.uni (retval0), 
	vprintf, 
	(
	param0, 
	param1
	);
	ld.param.b32 	%r12, [retval0];
	} // callseq 0
	ret;

}


// ===== COMPILED SASS (sm_100) =====

	.target	sm_100

	.elftype	@"ET_EXEC"


//--------------------- .note.nv.tkinfo           --------------------------
	.section	.note.nv.tkinfo,"",@"SHT_NOTE"
	.sectionflags	@"SHF_NOTE_NV_TKINFO"
	.tkinfo
        /*0018*/ 	.word	0x00000002
        /*0030*/ 	.string	""
        /*0030*/ 	.string	"ptxas"
        /*0030*/ 	.string	"Cuda compilation tools, release 13.0, V13.0.88"
        /*0030*/ 	.string	"Build cuda_13.0.r13.0/compiler.36424714_0"
        /*0030*/ 	.string	"-arch sm_100 -m 64 "



//--------------------- .note.nv.cuinfo           --------------------------
	.section	.note.nv.cuinfo,"",@"SHT_NOTE"
	.sectionflags	@"SHF_NOTE_NV_CUINFO"
        /*0018*/ 	.short	0x0002
        /*001a*/ 	.short	0x0064
        /*001c*/ 	.short	0x0082
	.zero		2


//--------------------- .nv.info                  --------------------------
	.section	.nv.info,"",@"SHT_CUDA_INFO"
	.align	4


	//----- nvinfo : EIATTR_REGCOUNT
	.align		4
        /*0000*/ 	.byte	0x04, 0x2f
        /*0002*/ 	.short	(.L_2 - .L_1)
	.align		4
.L_1:
        /*0004*/ 	.word	index@(_Z16printThreadIndexPiii)
        /*0008*/ 	.word	0x00000018


	//----- nvinfo : EIATTR_FRAME_SIZE
	.align		4
.L_2:
        /*000c*/ 	.byte	0x04, 0x11
        /*000e*/ 	.short	(.L_4 - .L_3)
	.align		4
.L_3:
        /*0010*/ 	.word	index@(_Z16printThreadIndexPiii)
        /*0014*/ 	.word	0x00000020


	//----- nvinfo : EIATTR_MIN_STACK_SIZE
	.align		4
.L_4:
        /*0018*/ 	.byte	0x04, 0x12
        /*001a*/ 	.short	(.L_6 - .L_5)
	.align		4
.L_5:
        /*001c*/ 	.word	index@(_Z16printThreadIndexPiii)
        /*0020*/ 	.word	0x00000020
.L_6:


//--------------------- .nv.compat                --------------------------
	.section	.nv.compat,"",@"SHT_CUDA_COMPAT_INFO"
	.align	4
        /*0000*/ 	.byte	0x02, 0x09, 0x00, 0x00, 0x02, 0x02, 0x01, 0x00, 0x02, 0x05, 0x05, 0x00, 0x03, 0x07, 0x01, 0x01
        /*0010*/ 	.byte	0x02, 0x03, 0x00, 0x00, 0x02, 0x06, 0x01, 0x00, 0x04, 0x0b, 0x08, 0x00, 0x09, 0x00, 0x00, 0x00
        /*0020*/ 	.byte	0x00, 0x00, 0x00, 0x00


//--------------------- .nv.info._Z16printThreadIndexPiii --------------------------
	.section	.nv.info._Z16printThreadIndexPiii,"",@"SHT_CUDA_INFO"
	.sectionflags	@""
	.align	4


	//----- nvinfo : EIATTR_CUDA_API_VERSION
	.align		4
        /*0000*/ 	.byte	0x04, 0x37
        /*0002*/ 	.short	(.L_8 - .L_7)
.L_7:
        /*0004*/ 	.word	0x00000082


	//----- nvinfo : EIATTR_KPARAM_INFO
	.align		4
.L_8:
        /*0008*/ 	.byte	0x04, 0x17
        /*000a*/ 	.short	(.L_10 - .L_9)
.L_9:
        /*000c*/ 	.word	0x00000000
        /*0010*/ 	.short	0x0002
        /*0012*/ 	.short	0x000c
        /*0014*/ 	.byte	0x00, 0xf0, 0x11, 0x00


	//----- nvinfo : EIATTR_KPARAM_INFO
	.align		4
.L_10:
        /*0018*/ 	.byte	0x04, 0x17
        /*001a*/ 	.short	(.L_12 - .L_11)
.L_11:
        /*001c*/ 	.word	0x00000000
        /*0020*/ 	.short	0x0001
        /*0022*/ 	.short	0x0008
        /*0024*/ 	.byte	0x00, 0xf0, 0x11, 0x00


	//----- nvinfo : EIATTR_KPARAM_INFO
	.align		4
.L_12:
        /*0028*/ 	.byte	0x04, 0x17
        /*002a*/ 	.short	(.L_14 - .L_13)
.L_13:
        /*002c*/ 	.word	0x00000000
        /*0030*/ 	.short	0x0000
        /*0032*/ 	.short	0x0000
        /*0034*/ 	.byte	0x00, 0xf5, 0x21, 0x00


	//----- nvinfo : EIATTR_SPARSE_MMA_MASK
	.align		4
.L_14:
        /*0038*/ 	.byte	0x03, 0x50
        /*003a*/ 	.short	0x0000


	//----- nvinfo : EIATTR_MAXREG_COUNT
	.align		4
        /*003c*/ 	.byte	0x03, 0x1b
        /*003e*/ 	.short	0x00ff


	//----- nvinfo : EIATTR_EXTERNS
	.align		4
        /*0040*/ 	.byte	0x04, 0x0f
        /*0042*/ 	.short	(.L_16 - .L_15)


	//   ....[0]....
	.align		4
.L_15:
        /*0044*/ 	.word	index@(vprintf)


	//----- nvinfo : EIATTR_MERCURY_ISA_VERSION
	.align		4
.L_16:
        /*0048*/ 	.byte	0x03, 0x5f
        /*004a*/ 	.short	0x0101


	//----- nvinfo : EIATTR_VRC_CTA_INIT_COUNT
	.align		4
        /*004c*/ 	.byte	0x02, 0x4a
	.zero		1
	.zero		1


	//----- nvinfo : EIATTR_SYSCALL_OFFSETS
	.align		4
        /*0050*/ 	.byte	0x04, 0x46
        /*0052*/ 	.short	(.L_18 - .L_17)


	//   ....[0]....
.L_17:
        /*0054*/ 	.word	0x000001c0


	//----- nvinfo : EIATTR_EXIT_INSTR_OFFSETS
	.align		4
.L_18:
        /*0058*/ 	.byte	0x04, 0x1c
        /*005a*/ 	.short	(.L_20 - .L_19)


	//   ....[0]....
.L_19:
        /*005c*/ 	.word	0x000001d0


	//----- nvinfo : EIATTR_CBANK_PARAM_SIZE
	.align		4
.L_20:
        /*0060*/ 	.byte	0x03, 0x19
        /*0062*/ 	.short	0x0010


	//----- nvinfo : EIATTR_PARAM_CBANK
	.align		4
        /*0064*/ 	.byte	0x04, 0x0a
        /*0066*/ 	.short	(.L_22 - .L_21)
	.align		4
.L_21:
        /*0068*/ 	.word	index@(.nv.constant0._Z16printThreadIndexPiii)
        /*006c*/ 	.short	0x0380
        /*006e*/ 	.short	0x0010


	//----- nvinfo : EIATTR_SW_WAR
	.align		4
.L_22:
        /*0070*/ 	.byte	0x04, 0x36
        /*0072*/ 	.short	(.L_24 - .L_23)
.L_23:
        /*0074*/ 	.word	0x00000008
.L_24:


//--------------------- .nv.callgraph             --------------------------
	.section	.nv.callgraph,"",@"SHT_CUDA_CALLGRAPH"
	.align	4
	.sectionentsize	8
	.align		4
        /*0000*/ 	.word	0x00000000
	.align		4
        /*0004*/ 	.word	0xffffffff
	.align		4
        /*0008*/ 	.word	index@(_Z16printThreadIndexPiii)
	.align		4
        /*000c*/ 	.word	index@(vprintf)
	.align		4
        /*0010*/ 	.word	0x00000000
	.align		4
        /*0014*/ 	.word	0xfffffffe
	.align		4
        /*0018*/ 	.word	0x00000000
	.align		4
        /*001c*/ 	.word	0xfffffffd
	.align		4
        /*0020*/ 	.word	0x00000000
	.align		4
        /*0024*/ 	.word	0xfffffffc


//--------------------- .nv.constant4             --------------------------
	.section	.nv.constant4,"a",@progbits
	.align	8
	.align		8
.nv.constant4:
        /*0000*/ 	.dword	vprintf
	.align		8
        /*0008*/ 	.dword	$str


//--------------------- .text._Z16printThreadIndexPiii --------------------------
	.section	.text._Z16printThreadIndexPiii,"ax",@progbits
	.align	128
        .global         _Z16printThreadIndexPiii
        .type           _Z16printThreadIndexPiii,@function
        .size           _Z16printThreadIndexPiii,(.L_x_2 - _Z16printThreadIndexPiii)
        .other          _Z16printThreadIndexPiii,@"STO_CUDA_ENTRY STV_DEFAULT"
_Z16printThreadIndexPiii:
.text._Z16printThreadIndexPiii:
[----:B------:R-:W0:Y:S01]  /*0000*/  LDC R1, c[0x0][0x37c] ;  /* 0x0000df00ff017b82 */ /* 0x000e220000000800 */
[----:B------:R-:W1:Y:S01]  /*0010*/  S2R R18, SR_CTAID.X ;  /* 0x0000000000127919 */ /* 0x000e620000002500 */
[----:B------:R-:W2:Y:S06]  /*0020*/  LDCU UR6, c[0x0][0x2fc] ;  /* 0x00005f80ff0677ac */ /* 0x000eac0008000800 */
[----:B------:R-:W3:Y:S01]  /*0030*/  LDC.64 R2, c[0x0][0x380] ;  /* 0x0000e000ff027b82 */ /* 0x000ee20000000a00 */
[----:B0-----:R-:W-:Y:S01]  /*0040*/  IADD3 R1, PT, PT, R1, -0x20, RZ ;  /* 0xffffffe001017810 */ /* 0x001fe20007ffe0ff */
[----:B------:R-:W1:Y:S01]  /*0050*/  S2R R16, SR_TID.X ;  /* 0x0000000000107919 */ /* 0x000e620000002100 */
[----:B------:R-:W1:Y:S01]  /*0060*/  LDCU UR7, c[0x0][0x360] ;  /* 0x00006c00ff0777ac */ /* 0x000e620008000800 */
[----:B------:R-:W0:Y:S01]  /*0070*/  S2R R19, SR_CTAID.Y ;  /* 0x0000000000137919 */ /* 0x000e220000002600 */
[----:B------:R-:W0:Y:S01]  /*0080*/  LDCU UR8, c[0x0][0x364] ;  /* 0x00006c80ff0877ac */ /* 0x000e220008000800 */
[----:B------:R-:W0:Y:S01]  /*0090*/  S2R R17, SR_TID.Y ;  /* 0x0000000000117919 */ /* 0x000e220000002200 */
[----:B------:R-:W4:Y:S01]  /*00a0*/  LDCU UR9, c[0x0][0x388] ;  /* 0x00007100ff0977ac */ /* 0x000f220008000800 */
[----:B------:R-:W5:Y:S01]  /*00b0*/  LDCU.64 UR4, c[0x0][0x358] ;  /* 0x00006b00ff0477ac */ /* 0x000f620008000a00 */
[----:B-1----:R-:W-:-:S02]  /*00c0*/  IMAD R8, R18, UR7, R16 ;  /* 0x0000000712087c24 */ /* 0x002fc4000f8e0210 */
[----:B0-----:R-:W-:-:S04]  /*00d0*/  IMAD R9, R19, UR8, R17 ;  /* 0x0000000813097c24 */ /* 0x001fc8000f8e0211 */
[----:B----4-:R-:W-:Y:S01]  /*00e0*/  IMAD R10, R9, UR9, R8 ;  /* 0x00000009090a7c24 */ /* 0x010fe2000f8e0208 */
[----:B------:R-:W-:Y:S01]  /*00f0*/  MOV R0, 0x0 ;  /* 0x0000000000007802 */ /* 0x000fe20000000f00 */
[----:B------:R0:W-:Y:S01]  /*0100*/  STL.128 [R1], R16 ;  /* 0x0000001001007387 */ /* 0x0001e20000100c00 */
[----:B------:R-:W1:Y:S01]  /*0110*/  LDCU.64 UR8, c[0x4][0x8] ;  /* 0x01000100ff0877ac */ /* 0x000e620008000a00 */
[----:B---3--:R-:W-:-:S05]  /*0120*/  IMAD.WIDE.U32 R2, R10, 0x4, R2 ;  /* 0x000000040a027825 */ /* 0x008fca00078e0002 */
[----:B-----5:R-:W3:Y:S01]  /*0130*/  LDG.E R11, desc[UR4][R2.64] ;  /* 0x00000004020b7981 */ /* 0x020ee2000c1e1900 */
[----:B------:R-:W4:Y:S01]  /*0140*/  LDCU UR4, c[0x0][0x2f8] ;  /* 0x00005f00ff0477ac */ /* 0x000f220008000800 */
[----:B------:R0:W0:Y:S01]  /*0150*/  LDC.64 R12, c[0x4][R0] ;  /* 0x01000000000c7b82 */ /* 0x0000220000000a00 */
[----:B-1----:R-:W-:Y:S02]  /*0160*/  MOV R4, UR8 ;  /* 0x0000000800047c02 */ /* 0x002fe40008000f00 */
[----:B------:R-:W-:Y:S02]  /*0170*/  MOV R5, UR9 ;  /* 0x0000000900057c02 */ /* 0x000fe40008000f00 */
[----:B----4-:R-:W-:-:S04]  /*0180*/  IADD3 R6, P0, PT, R1, UR4, RZ ;  /* 0x0000000401067c10 */ /* 0x010fc8000ff1e0ff */
[----:B--2---:R-:W-:Y:S01]  /*0190*/  IADD3.X R7, PT, PT, RZ, UR6, RZ, P0, !PT ;  /* 0x00000006ff077c10 */ /* 0x004fe200087fe4ff */
[----:B0--3--:R1:W-:Y:S08]  /*01a0*/  STL.128 [R1+0x10], R8 ;  /* 0x0000100801007387 */ /* 0x0093f00000100c00 */
[----:B------:R-:W-:-:S07]  /*01b0*/  LEPC R20, `(.L_x_0) ;  /* 0x000000001014794e */ /* 0x000fce0000000000 */
[----:B-1----:R-:W-:Y:S05]  /*01c0*/  CALL.ABS.NOINC R12 ;  /* 0x000000000c007343 */ /* 0x002fea0003c00000 */
.L_x_0:
[----:B------:R-:W-:Y:S05]  /*01d0*/  EXIT ;  /* 0x000000000000794d */ /* 0x000fea0003800000 */
.L_x_1:
[----:B------:R-:W-:-:S00]  /*01e0*/  BRA `(.L_x_1) ;  /* 0xfffffffc00fc7947 */ /* 0x000fc0000383ffff */
[----:B------:R-:W-:-:S00]  /*01f0*/  NOP ;  /* 0x0000000000007918 */ /* 0x000fc00000000000 */
        /* <DEDUP_REMOVED lines=8> */
.L_x_2:


//--------------------- .nv.global.init           --------------------------
	.section	.nv.global.init,"aw",@progbits
.nv.global.init:
	.type		$str,@object
	.size		$str,(.L_0 - $str)
$str:
        /*0000*/ 	.byte	0x5b, 0x64, 0x65, 0x76, 0x69, 0x63, 0x65, 0x5d, 0x20, 0x74, 0x68, 0x72, 0x65, 0x61, 0x64, 0x5f
        /*0010*/ 	.byte	0x69, 0x64, 0x20, 0x28, 0x25, 0x64, 0x2c, 0x20, 0x25, 0x64, 0x29, 0x20, 0x62, 0x6c, 0x6f, 0x63
        /*0020*/ 	.byte	0x6b, 0x5f, 0x69, 0x64, 0x20, 0x28, 0x25, 0x64, 0x2c, 0x20, 0x25, 0x64, 0x29, 0x20, 0x63, 0x6f
        /*0030*/ 	.byte	0x6f, 0x72, 0x64, 0x69, 0x6e, 0x61, 0x74, 0x65, 0x20, 0x28, 0x25, 0x64, 0x2c, 0x20, 0x25, 0x64
        /*0040*/ 	.byte	0x29, 0x20, 0x67, 0x6c, 0x6f, 0x62, 0x61, 0x6c, 0x20, 0x69, 0x6e, 0x64, 0x65, 0x78, 0x20, 0x25
        /*0050*/ 	.byte	0x32, 0x64, 0x20, 0x69, 0x76, 0x61, 0x6c, 0x20, 0x25, 0x32, 0x64, 0x0a, 0x00
.L_0:


//--------------------- .nv.shared.reserved.0     --------------------------
	.section	.nv.shared.reserved.0,"aw",@nobits
	.weak		__nv_reservedSMEM_offset_0_alias
	.size		__nv_reservedSMEM_offset_0_alias, 0, 64
	.other		__nv_reservedSMEM_offset_0_alias,@"STO_CUDA_RESERVED_SHARED STV_DEFAULT"
__nv_reservedSMEM_offset_0_alias:
	.zero		0
	.zero		64


//--------------------- .nv.constant0._Z16printThreadIndexPiii --------------------------
	.section	.nv.constant0._Z16printThreadIndexPiii,"a",@progbits
	.sectionflags	@""
	.align	4
.nv.constant0._Z16printThreadIndexPiii:
	.zero		912


//--------------------- SYMBOLS --------------------------

	.type		.nv.reservedSmem.offset0,@object
	.size		.nv.reservedSmem.offset0,0x4
	.type		vprintf,@function
